//
// Generated by NVIDIA NVVM Compiler
//
// Compiler Build ID: CL-36424714
// Cuda compilation tools, release 13.0, V13.0.88
// Based on NVVM 20.0.0
//

.version 9.0
.target sm_100
.address_size 64

	// .globl	_Z6VecAddPfS_S_

.visible .entry _Z6VecAddPfS_S_(
	.param .u64 .ptr .align 1 _Z6VecAddPfS_S__param_0,
	.param .u64 .ptr .align 1 _Z6VecAddPfS_S__param_1,
	.param .u64 .ptr .align 1 _Z6VecAddPfS_S__param_2
)
{
	.reg .b32 	%r<2>;
	.reg .b32 	%f<4>;
	.reg .b64 	%rd<11>;

	ld.param.u64 	%rd1, [_Z6VecAddPfS_S__param_0];
	ld.param.u64 	%rd2, [_Z6VecAddPfS_S__param_1];
	ld.param.u64 	%rd3, [_Z6VecAddPfS_S__param_2];
	cvta.to.global.u64 	%rd4, %rd3;
	cvta.to.global.u64 	%rd5, %rd2;
	cvta.to.global.u64 	%rd6, %rd1;
	mov.u32 	%r1, %tid.x;
	mul.wide.u32 	%rd7, %r1, 4;
	add.s64 	%rd8, %rd6, %rd7;
	ld.global.f32 	%f1, [%rd8];
	add.s64 	%rd9, %rd5, %rd7;
	ld.global.f32 	%f2, [%rd9];
	add.f32 	%f3, %f1, %f2;
	add.s64 	%rd10, %rd4, %rd7;
	st.global.f32 	[%rd10], %f3;
	ret;

}


// ===== COMPILED SASS (sm_100) =====

	.target	sm_100

	.elftype	@"ET_EXEC"


//--------------------- .note.nv.tkinfo           --------------------------
	.section	.note.nv.tkinfo,"",@"SHT_NOTE"
	.sectionflags	@"SHF_NOTE_NV_TKINFO"
	.tkinfo
        /*0018*/ 	.word	0x00000002
        /*0030*/ 	.string	""
        /*0030*/ 	.string	"ptxas"
        /*0030*/ 	.string	"Cuda compilation tools, release 13.0, V13.0.88"
        /*0030*/ 	.string	"Build cuda_13.0.r13.0/compiler.36424714_0"
        /*0030*/ 	.string	"-arch sm_100 -m 64 "



//--------------------- .note.nv.cuinfo           --------------------------
	.section	.note.nv.cuinfo,"",@"SHT_NOTE"
	.sectionflags	@"SHF_NOTE_NV_CUINFO"
        /*0018*/ 	.short	0x0002
        /*001a*/ 	.short	0x0064
        /*001c*/ 	.short	0x0082
	.zero		2


//--------------------- .nv.info                  --------------------------
	.section	.nv.info,"",@"SHT_CUDA_INFO"
	.align	4


	//----- nvinfo : EIATTR_REGCOUNT
	.align		4
        /*0000*/ 	.byte	0x04, 0x2f
        /*0002*/ 	.short	(.L_1 - .L_0)
	.align		4
.L_0:
        /*0004*/ 	.word	index@(_Z6VecAddPfS_S_)
        /*0008*/ 	.word	0x0000000c


	//----- nvinfo : EIATTR_FRAME_SIZE
	.align		4
.L_1:
        /*000c*/ 	.byte	0x04, 0x11
        /*000e*/ 	.short	(.L_3 - .L_2)
	.align		4
.L_2:
        /*0010*/ 	.word	index@(_Z6VecAddPfS_S_)
        /*0014*/ 	.word	0x00000000


	//----- nvinfo : EIATTR_MIN_STACK_SIZE
	.align		4
.L_3:
        /*0018*/ 	.byte	0x04, 0x12
        /*001a*/ 	.short	(.L_5 - .L_4)
	.align		4
.L_4:
        /*001c*/ 	.word	index@(_Z6VecAddPfS_S_)
        /*0020*/ 	.word	0x00000000
.L_5:


//--------------------- .nv.compat                --------------------------
	.section	.nv.compat,"",@"SHT_CUDA_COMPAT_INFO"
	.align	4
        /*0000*/ 	.byte	0x02, 0x09, 0x00, 0x00, 0x02, 0x02, 0x01, 0x00, 0x02, 0x05, 0x05, 0x00, 0x03, 0x07, 0x01, 0x01
        /*0010*/ 	.byte	0x02, 0x03, 0x00, 0x00, 0x02, 0x06, 0x01, 0x00, 0x04, 0x0b, 0x08, 0x00, 0x09, 0x00, 0x00, 0x00
        /*0020*/ 	.byte	0x00, 0x00, 0x00, 0x00


//--------------------- .nv.info._Z6VecAddPfS_S_  --------------------------
	.section	.nv.info._Z6VecAddPfS_S_,"",@"SHT_CUDA_INFO"
	.sectionflags	@""
	.align	4


	//----- nvinfo : EIATTR_CUDA_API_VERSION
	.align		4
        /*0000*/ 	.byte	0x04, 0x37
        /*0002*/ 	.short	(.L_7 - .L_6)
.L_6:
        /*0004*/ 	.word	0x00000082


	//----- nvinfo : EIATTR_KPARAM_INFO
	.align		4
.L_7:
        /*0008*/ 	.byte	0x04, 0x17
        /*000a*/ 	.short	(.L_9 - .L_8)
.L_8:
        /*000c*/ 	.word	0x00000000
        /*0010*/ 	.short	0x0002
        /*0012*/ 	.short	0x0010
        /*0014*/ 	.byte	0x00, 0xf5, 0x21, 0x00


	//----- nvinfo : EIATTR_KPARAM_INFO
	.align		4
.L_9:
        /*0018*/ 	.byte	0x04, 0x17
        /*001a*/ 	.short	(.L_11 - .L_10)
.L_10:
        /*001c*/ 	.word	0x00000000
        /*0020*/ 	.short	0x0001
        /*0022*/ 	.short	0x0008
        /*0024*/ 	.byte	0x00, 0xf5, 0x21, 0x00


	//----- nvinfo : EIATTR_KPARAM_INFO
	.align		4
.L_11:
        /*0028*/ 	.byte	0x04, 0x17
        /*002a*/ 	.short	(.L_13 - .L_12)
.L_12:
        /*002c*/ 	.word	0x00000000
        /*0030*/ 	.short	0x0000
        /*0032*/ 	.short	0x0000
        /*0034*/ 	.byte	0x00, 0xf5, 0x21, 0x00


	//----- nvinfo : EIATTR_SPARSE_MMA_MASK
	.align		4
.L_13:
        /*0038*/ 	.byte	0x03, 0x50
        /*003a*/ 	.short	0x0000


	//----- nvinfo : EIATTR_MAXREG_COUNT
	.align		4
        /*003c*/ 	.byte	0x03, 0x1b
        /*003e*/ 	.short	0x00ff


	//----- nvinfo : EIATTR_MERCURY_ISA_VERSION
	.align		4
        /*0040*/ 	.byte	0x03, 0x5f
        /*0042*/ 	.short	0x0101


	//----- nvinfo : EIATTR_VRC_CTA_INIT_COUNT
	.align		4
        /*0044*/ 	.byte	0x02, 0x4a
	.zero		1
	.zero		1


	//----- nvinfo : EIATTR_EXIT_INSTR_OFFSETS
	.align		4
        /*0048*/ 	.byte	0x04, 0x1c
        /*004a*/ 	.short	(.L_15 - .L_14)


	//   ....[0]....
.L_14:
        /*004c*/ 	.word	0x000000d0


	//----- nvinfo : EIATTR_CBANK_PARAM_SIZE
	.align		4
.L_15:
        /*0050*/ 	.byte	0x03, 0x19
        /*0052*/ 	.short	0x0018


	//----- nvinfo : EIATTR_PARAM_CBANK
	.align		4
        /*0054*/ 	.byte	0x04, 0x0a
        /*0056*/ 	.short	(.L_17 - .L_16)
	.align		4
.L_16:
        /*0058*/ 	.word	index@(.nv.constant0._Z6VecAddPfS_S_)
        /*005c*/ 	.short	0x0380
        /*005e*/ 	.short	0x0018


	//----- nvinfo : EIATTR_SW_WAR
	.align		4
.L_17:
        /*0060*/ 	.byte	0x04, 0x36
        /*0062*/ 	.short	(.L_19 - .L_18)
.L_18:
        /*0064*/ 	.word	0x00000008
.L_19:


//--------------------- .nv.callgraph             --------------------------
	.section	.nv.callgraph,"",@"SHT_CUDA_CALLGRAPH"
	.align	4
	.sectionentsize	8
	.align		4
        /*0000*/ 	.word	0x00000000
	.align		4
        /*0004*/ 	.word	0xffffffff
	.align		4
        /*0008*/ 	.word	0x00000000
	.align		4
        /*000c*/ 	.word	0xfffffffe
	.align		4
        /*0010*/ 	.word	0x00000000
	.align		4
        /*0014*/ 	.word	0xfffffffd
	.align		4
        /*0018*/ 	.word	0x00000000
	.align		4
        /*001c*/ 	.word	0xfffffffc


//--------------------- .text._Z6VecAddPfS_S_     --------------------------
	.section	.text._Z6VecAddPfS_S_,"ax",@progbits
	.align	128
        .global         _Z6VecAddPfS_S_
        .type           _Z6VecAddPfS_S_,@function
        .size           _Z6VecAddPfS_S_,(.L_x_1 - _Z6VecAddPfS_S_)
        .other          _Z6VecAddPfS_S_,@"STO_CUDA_ENTRY STV_DEFAULT"
_Z6VecAddPfS_S_:
.text._Z6VecAddPfS_S_:
[----:B------:R-:W-:Y:S01]  /*0000*/  LDC R1, c[0x0][0x37c] ;  /* 0x0000df00ff017b82 */ /* 0x000fe20000000800 */
[----:B------:R-:W0:Y:S07]  /*0010*/  S2R R9, SR_TID.X ;  /* 0x0000000000097919 */ /* 0x000e2e0000002100 */
[----:B------:R-:W0:Y:S01]  /*0020*/  LDC.64 R2, c[0x0][0x380] ;  /* 0x0000e000ff027b82 */ /* 0x000e220000000a00 */
[----:B------:R-:W1:Y:S07]  /*0030*/  LDCU.64 UR4, c[0x0][0x358] ;  /* 0x00006b00ff0477ac */ /* 0x000e6e0008000a00 */
[----:B------:R-:W2:Y:S08]  /*0040*/  LDC.64 R4, c[0x0][0x388] ;  /* 0x0000e200ff047b82 */ /* 0x000eb00000000a00 */
[----:B------:R-:W3:Y:S01]  /*0050*/  LDC.64 R6, c[0x0][0x390] ;  /* 0x0000e400ff067b82 */ /* 0x000ee20000000a00 */
[----:B0-----:R-:W-:-:S04]  /*0060*/  IMAD.WIDE.U32 R2, R9, 0x4, R2 ;  /* 0x0000000409027825 */ /* 0x001fc800078e0002 */
[C---:B--2---:R-:W-:Y:S02]  /*0070*/  IMAD.WIDE.U32 R4, R9.reuse, 0x4, R4 ;  /* 0x0000000409047825 */ /* 0x044fe400078e0004 */
[----:B-1----:R-:W2:Y:S04]  /*0080*/  LDG.E R2, desc[UR4][R2.64] ;  /* 0x0000000402027981 */ /* 0x002ea8000c1e1900 */
[----:B------:R-:W2:Y:S01]  /*0090*/  LDG.E R5, desc[UR4][R4.64] ;  /* 0x0000000404057981 */ /* 0x000ea2000c1e1900 */
[----:B---3--:R-:W-:-:S04]  /*00a0*/  IMAD.WIDE.U32 R6, R9, 0x4, R6 ;  /* 0x0000000409067825 */ /* 0x008fc800078e0006 */
[----:B--2---:R-:W-:-:S05]  /*00b0*/  FADD R9, R2, R5 ;  /* 0x0000000502097221 */ /* 0x004fca0000000000 */
[----:B------:R-:W-:Y:S01]  /*00c0*/  STG.E desc[UR4][R6.64], R9 ;  /* 0x0000000906007986 */ /* 0x000fe2000c101904 */
[----:B------:R-:W-:Y:S05]  /*00d0*/  EXIT ;  /* 0x000000000000794d */ /* 0x000fea0003800000 */
.L_x_0:
[----:B------:R-:W-:-:S00]  /*00e0*/  BRA `(.L_x_0) ;  /* 0xfffffffc00fc7947 */ /* 0x000fc0000383ffff */
[----:B------:R-:W-:-:S00]  /*00f0*/  NOP ;  /* 0x0000000000007918 */ /* 0x000fc00000000000 */
        /* <DEDUP_REMOVED lines=8> */
.L_x_1:


//--------------------- .nv.shared.reserved.0     --------------------------
	.section	.nv.shared.reserved.0,"aw",@nobits
	.weak		__nv_reservedSMEM_offset_0_alias
	.size		__nv_reservedSMEM_offset_0_alias, 0, 64
	.other		__nv_reservedSMEM_offset_0_alias,@"STO_CUDA_RESERVED_SHARED STV_DEFAULT"
__nv_reservedSMEM_offset_0_alias:
	.zero		0
	.zero		64


//--------------------- .nv.constant0._Z6VecAddPfS_S_ --------------------------
	.section	.nv.constant0._Z6VecAddPfS_S_,"a",@progbits
	.sectionflags	@""
	.align	4
.nv.constant0._Z6VecAddPfS_S_:
	.zero		920


//--------------------- SYMBOLS --------------------------

	.type		.nv.reservedSmem.offset0,@object
	.size		.nv.reservedSmem.offset0,0x4
